//
// Generated by NVIDIA NVVM Compiler
//
// Compiler Build ID: CL-36424714
// Cuda compilation tools, release 13.0, V13.0.88
// Based on NVVM 20.0.0
//

.version 9.0
.target sm_100
.address_size 64

	// .globl	_Z13zeroPadKernelPfiiS_iiii

.visible .entry _Z13zeroPadKernelPfiiS_iiii(
	.param .u64 .ptr .align 1 _Z13zeroPadKernelPfiiS_iiii_param_0,
	.param .u32 _Z13zeroPadKernelPfiiS_iiii_param_1,
	.param .u32 _Z13zeroPadKernelPfiiS_iiii_param_2,
	.param .u64 .ptr .align 1 _Z13zeroPadKernelPfiiS_iiii_param_3,
	.param .u32 _Z13zeroPadKernelPfiiS_iiii_param_4,
	.param .u32 _Z13zeroPadKernelPfiiS_iiii_param_5,
	.param .u32 _Z13zeroPadKernelPfiiS_iiii_param_6,
	.param .u32 _Z13zeroPadKernelPfiiS_iiii_param_7
)
{
	.reg .pred 	%p<11>;
	.reg .b32 	%r<23>;
	.reg .b32 	%f<2>;
	.reg .b64 	%rd<11>;

	ld.param.u64 	%rd3, [_Z13zeroPadKernelPfiiS_iiii_param_0];
	ld.param.u32 	%r8, [_Z13zeroPadKernelPfiiS_iiii_param_1];
	ld.param.u32 	%r3, [_Z13zeroPadKernelPfiiS_iiii_param_2];
	ld.param.u64 	%rd2, [_Z13zeroPadKernelPfiiS_iiii_param_3];
	ld.param.u32 	%r4, [_Z13zeroPadKernelPfiiS_iiii_param_4];
	ld.param.u32 	%r5, [_Z13zeroPadKernelPfiiS_iiii_param_5];
	ld.param.u32 	%r6, [_Z13zeroPadKernelPfiiS_iiii_param_6];
	ld.param.u32 	%r7, [_Z13zeroPadKernelPfiiS_iiii_param_7];
	cvta.to.global.u64 	%rd1, %rd3;
	mov.u32 	%r9, %ctaid.y;
	mov.u32 	%r10, %ntid.y;
	mov.u32 	%r11, %tid.y;
	mad.lo.s32 	%r1, %r9, %r10, %r11;
	mov.u32 	%r12, %ctaid.x;
	mov.u32 	%r13, %ntid.x;
	mov.u32 	%r14, %tid.x;
	mad.lo.s32 	%r2, %r12, %r13, %r14;
	setp.ge.s32 	%p1, %r1, %r8;
	setp.ge.s32 	%p2, %r2, %r3;
	or.pred  	%p3, %p1, %p2;
	@%p3 bra 	$L__BB0_4;
	setp.lt.s32 	%p4, %r1, %r6;
	add.s32 	%r15, %r6, %r4;
	setp.ge.s32 	%p5, %r1, %r15;
	setp.lt.s32 	%p6, %r2, %r7;
	or.pred  	%p7, %p4, %p6;
	or.pred  	%p8, %p7, %p5;
	add.s32 	%r16, %r7, %r5;
	setp.ge.s32 	%p9, %r2, %r16;
	or.pred  	%p10, %p8, %p9;
	@%p10 bra 	$L__BB0_3;
	sub.s32 	%r19, %r1, %r6;
	sub.s32 	%r20, %r2, %r7;
	mad.lo.s32 	%r21, %r19, %r5, %r20;
	cvta.to.global.u64 	%rd6, %rd2;
	mul.wide.s32 	%rd7, %r21, 4;
	add.s64 	%rd8, %rd6, %rd7;
	ld.global.f32 	%f1, [%rd8];
	mad.lo.s32 	%r22, %r3, %r1, %r2;
	mul.wide.s32 	%rd9, %r22, 4;
	add.s64 	%rd10, %rd1, %rd9;
	st.global.f32 	[%rd10], %f1;
	bra.uni 	$L__BB0_4;
$L__BB0_3:
	mad.lo.s32 	%r17, %r3, %r1, %r2;
	mul.wide.s32 	%rd4, %r17, 4;
	add.s64 	%rd5, %rd1, %rd4;
	mov.b32 	%r18, 0;
	st.global.u32 	[%rd5], %r18;
$L__BB0_4:
	ret;

}
	// .globl	_Z20zeroPadComplexKernelP6float2iiPfiiii
.visible .entry _Z20zeroPadComplexKernelP6float2iiPfiiii(
	.param .u64 .ptr .align 1 _Z20zeroPadComplexKernelP6float2iiPfiiii_param_0,
	.param .u32 _Z20zeroPadComplexKernelP6float2iiPfiiii_param_1,
	.param .u32 _Z20zeroPadComplexKernelP6float2iiPfiiii_param_2,
	.param .u64 .ptr .align 1 _Z20zeroPadComplexKernelP6float2iiPfiiii_param_3,
	.param .u32 _Z20zeroPadComplexKernelP6float2iiPfiiii_param_4,
	.param .u32 _Z20zeroPadComplexKernelP6float2iiPfiiii_param_5,
	.param .u32 _Z20zeroPadComplexKernelP6float2iiPfiiii_param_6,
	.param .u32 _Z20zeroPadComplexKernelP6float2iiPfiiii_param_7
)
{
	.reg .pred 	%p<11>;
	.reg .b32 	%r<22>;
	.reg .b32 	%f<4>;
	.reg .b64 	%rd<11>;

	ld.param.u64 	%rd3, [_Z20zeroPadComplexKernelP6float2iiPfiiii_param_0];
	ld.param.u32 	%r8, [_Z20zeroPadComplexKernelP6float2iiPfiiii_param_1];
	ld.param.u32 	%r3, [_Z20zeroPadComplexKernelP6float2iiPfiiii_param_2];
	ld.param.u64 	%rd2, [_Z20zeroPadComplexKernelP6float2iiPfiiii_param_3];
	ld.param.u32 	%r4, [_Z20zeroPadComplexKernelP6float2iiPfiiii_param_4];
	ld.param.u32 	%r5, [_Z20zeroPadComplexKernelP6float2iiPfiiii_param_5];
	ld.param.u32 	%r6, [_Z20zeroPadComplexKernelP6float2iiPfiiii_param_6];
	ld.param.u32 	%r7, [_Z20zeroPadComplexKernelP6float2iiPfiiii_param_7];
	cvta.to.global.u64 	%rd1, %rd3;
	mov.u32 	%r9, %ctaid.y;
	mov.u32 	%r10, %ntid.y;
	mov.u32 	%r11, %tid.y;
	mad.lo.s32 	%r1, %r9, %r10, %r11;
	mov.u32 	%r12, %ctaid.x;
	mov.u32 	%r13, %ntid.x;
	mov.u32 	%r14, %tid.x;
	mad.lo.s32 	%r2, %r12, %r13, %r14;
	setp.ge.s32 	%p1, %r1, %r8;
	setp.ge.s32 	%p2, %r2, %r3;
	or.pred  	%p3, %p1, %p2;
	@%p3 bra 	$L__BB1_4;
	setp.lt.s32 	%p4, %r1, %r6;
	add.s32 	%r15, %r6, %r4;
	setp.ge.s32 	%p5, %r1, %r15;
	setp.lt.s32 	%p6, %r2, %r7;
	or.pred  	%p7, %p4, %p6;
	or.pred  	%p8, %p7, %p5;
	add.s32 	%r16, %r7, %r5;
	setp.ge.s32 	%p9, %r2, %r16;
	or.pred  	%p10, %p8, %p9;
	@%p10 bra 	$L__BB1_3;
	sub.s32 	%r18, %r1, %r6;
	sub.s32 	%r19, %r2, %r7;
	mad.lo.s32 	%r20, %r18, %r5, %r19;
	cvta.to.global.u64 	%rd6, %rd2;
	mul.wide.s32 	%rd7, %r20, 4;
	add.s64 	%rd8, %rd6, %rd7;
	ld.global.f32 	%f2, [%rd8];
	mad.lo.s32 	%r21, %r3, %r1, %r2;
	mul.wide.s32 	%rd9, %r21, 8;
	add.s64 	%rd10, %rd1, %rd9;
	mov.f32 	%f3, 0f00000000;
	st.global.v2.f32 	[%rd10], {%f2, %f3};
	bra.uni 	$L__BB1_4;
$L__BB1_3:
	mad.lo.s32 	%r17, %r3, %r1, %r2;
	mul.wide.s32 	%rd4, %r17, 8;
	add.s64 	%rd5, %rd1, %rd4;
	mov.f32 	%f1, 0f00000000;
	st.global.v2.f32 	[%rd5], {%f1, %f1};
$L__BB1_4:
	ret;

}
	// .globl	_Z11crop_KernelPfiiS_iiii
.visible .entry _Z11crop_KernelPfiiS_iiii(
	.param .u64 .ptr .align 1 _Z11crop_KernelPfiiS_iiii_param_0,
	.param .u32 _Z11crop_KernelPfiiS_iiii_param_1,
	.param .u32 _Z11crop_KernelPfiiS_iiii_param_2,
	.param .u64 .ptr .align 1 _Z11crop_KernelPfiiS_iiii_param_3,
	.param .u32 _Z11crop_KernelPfiiS_iiii_param_4,
	.param .u32 _Z11crop_KernelPfiiS_iiii_param_5,
	.param .u32 _Z11crop_KernelPfiiS_iiii_param_6,
	.param .u32 _Z11crop_KernelPfiiS_iiii_param_7
)
{
	.reg .pred 	%p<7>;
	.reg .b32 	%r<22>;
	.reg .b32 	%f<2>;
	.reg .b64 	%rd<9>;

	ld.param.u64 	%rd1, [_Z11crop_KernelPfiiS_iiii_param_0];
	ld.param.u32 	%r7, [_Z11crop_KernelPfiiS_iiii_param_1];
	ld.param.u32 	%r3, [_Z11crop_KernelPfiiS_iiii_param_2];
	ld.param.u64 	%rd2, [_Z11crop_KernelPfiiS_iiii_param_3];
	ld.param.u32 	%r4, [_Z11crop_KernelPfiiS_iiii_param_5];
	ld.param.u32 	%r5, [_Z11crop_KernelPfiiS_iiii_param_6];
	ld.param.u32 	%r6, [_Z11crop_KernelPfiiS_iiii_param_7];
	mov.u32 	%r8, %ctaid.y;
	mov.u32 	%r9, %ntid.y;
	mov.u32 	%r10, %tid.y;
	mad.lo.s32 	%r11, %r8, %r9, %r10;
	mov.u32 	%r12, %ctaid.x;
	mov.u32 	%r13, %ntid.x;
	mov.u32 	%r14, %tid.x;
	mad.lo.s32 	%r2, %r12, %r13, %r14;
	setp.lt.s32 	%p1, %r11, %r5;
	add.s32 	%r15, %r5, %r7;
	setp.ge.s32 	%p2, %r11, %r15;
	or.pred  	%p3, %p1, %p2;
	@%p3 bra 	$L__BB2_3;
	setp.lt.s32 	%p4, %r2, %r6;
	add.s32 	%r17, %r6, %r3;
	setp.ge.s32 	%p5, %r2, %r17;
	or.pred  	%p6, %p4, %p5;
	@%p6 bra 	$L__BB2_3;
	mad.lo.s32 	%r18, %r4, %r11, %r2;
	cvta.to.global.u64 	%rd3, %rd2;
	mul.wide.s32 	%rd4, %r18, 4;
	add.s64 	%rd5, %rd3, %rd4;
	ld.global.f32 	%f1, [%rd5];
	sub.s32 	%r19, %r11, %r5;
	sub.s32 	%r20, %r2, %r6;
	mad.lo.s32 	%r21, %r19, %r3, %r20;
	cvta.to.global.u64 	%rd6, %rd1;
	mul.wide.s32 	%rd7, %r21, 4;
	add.s64 	%rd8, %rd6, %rd7;
	st.global.f32 	[%rd8], %f1;
$L__BB2_3:
	ret;

}
	// .globl	_Z18crop_ComplexKernelPfiiP6float2iiii
.visible .entry _Z18crop_ComplexKernelPfiiP6float2iiii(
	.param .u64 .ptr .align 1 _Z18crop_ComplexKernelPfiiP6float2iiii_param_0,
	.param .u32 _Z18crop_ComplexKernelPfiiP6float2iiii_param_1,
	.param .u32 _Z18crop_ComplexKernelPfiiP6float2iiii_param_2,
	.param .u64 .ptr .align 1 _Z18crop_ComplexKernelPfiiP6float2iiii_param_3,
	.param .u32 _Z18crop_ComplexKernelPfiiP6float2iiii_param_4,
	.param .u32 _Z18crop_ComplexKernelPfiiP6float2iiii_param_5,
	.param .u32 _Z18crop_ComplexKernelPfiiP6float2iiii_param_6,
	.param .u32 _Z18crop_ComplexKernelPfiiP6float2iiii_param_7
)
{
	.reg .pred 	%p<7>;
	.reg .b32 	%r<22>;
	.reg .b32 	%f<2>;
	.reg .b64 	%rd<9>;

	ld.param.u64 	%rd1, [_Z18crop_ComplexKernelPfiiP6float2iiii_param_0];
	ld.param.u32 	%r7, [_Z18crop_ComplexKernelPfiiP6float2iiii_param_1];
	ld.param.u32 	%r3, [_Z18crop_ComplexKernelPfiiP6float2iiii_param_2];
	ld.param.u64 	%rd2, [_Z18crop_ComplexKernelPfiiP6float2iiii_param_3];
	ld.param.u32 	%r4, [_Z18crop_ComplexKernelPfiiP6float2iiii_param_5];
	ld.param.u32 	%r5, [_Z18crop_ComplexKernelPfiiP6float2iiii_param_6];
	ld.param.u32 	%r6, [_Z18crop_ComplexKernelPfiiP6float2iiii_param_7];
	mov.u32 	%r8, %ctaid.y;
	mov.u32 	%r9, %ntid.y;
	mov.u32 	%r10, %tid.y;
	mad.lo.s32 	%r11, %r8, %r9, %r10;
	mov.u32 	%r12, %ctaid.x;
	mov.u32 	%r13, %ntid.x;
	mov.u32 	%r14, %tid.x;
	mad.lo.s32 	%r2, %r12, %r13, %r14;
	setp.lt.s32 	%p1, %r11, %r5;
	add.s32 	%r15, %r5, %r7;
	setp.ge.s32 	%p2, %r11, %r15;
	or.pred  	%p3, %p1, %p2;
	@%p3 bra 	$L__BB3_3;
	setp.lt.s32 	%p4, %r2, %r6;
	add.s32 	%r17, %r6, %r3;
	setp.ge.s32 	%p5, %r2, %r17;
	or.pred  	%p6, %p4, %p5;
	@%p6 bra 	$L__BB3_3;
	mad.lo.s32 	%r18, %r4, %r11, %r2;
	cvta.to.global.u64 	%rd3, %rd2;
	mul.wide.s32 	%rd4, %r18, 8;
	add.s64 	%rd5, %rd3, %rd4;
	ld.global.f32 	%f1, [%rd5];
	sub.s32 	%r19, %r11, %r5;
	sub.s32 	%r20, %r2, %r6;
	mad.lo.s32 	%r21, %r19, %r3, %r20;
	cvta.to.global.u64 	%rd6, %rd1;
	mul.wide.s32 	%rd7, %r21, 4;
	add.s64 	%rd8, %rd6, %rd7;
	st.global.f32 	[%rd8], %f1;
$L__BB3_3:
	ret;

}


// ===== COMPILED SASS (sm_100) =====

	.target	sm_100

	.elftype	@"ET_EXEC"


//--------------------- .note.nv.tkinfo           --------------------------
	.section	.note.nv.tkinfo,"",@"SHT_NOTE"
	.sectionflags	@"SHF_NOTE_NV_TKINFO"
	.tkinfo
        /*0018*/ 	.word	0x00000002
        /*0030*/ 	.string	""
        /*0030*/ 	.string	"ptxas"
        /*0030*/ 	.string	"Cuda compilation tools, release 13.0, V13.0.88"
        /*0030*/ 	.string	"Build cuda_13.0.r13.0/compiler.36424714_0"
        /*0030*/ 	.string	"-arch sm_100 -m 64 "



//--------------------- .note.nv.cuinfo           --------------------------
	.section	.note.nv.cuinfo,"",@"SHT_NOTE"
	.sectionflags	@"SHF_NOTE_NV_CUINFO"
        /*0018*/ 	.short	0x0002
        /*001a*/ 	.short	0x0064
        /*001c*/ 	.short	0x0082
	.zero		2


//--------------------- .nv.info                  --------------------------
	.section	.nv.info,"",@"SHT_CUDA_INFO"
	.align	4


	//----- nvinfo : EIATTR_REGCOUNT
	.align		4
        /*0000*/ 	.byte	0x04, 0x2f
        /*0002*/ 	.short	(.L_1 - .L_0)
	.align		4
.L_0:
        /*0004*/ 	.word	index@(_Z13zeroPadKernelPfiiS_iiii)
        /*0008*/ 	.word	0x0000000a


	//----- nvinfo : EIATTR_FRAME_SIZE
	.align		4
.L_1:
        /*000c*/ 	.byte	0x04, 0x11
        /*000e*/ 	.short	(.L_3 - .L_2)
	.align		4
.L_2:
        /*0010*/ 	.word	index@(_Z13zeroPadKernelPfiiS_iiii)
        /*0014*/ 	.word	0x00000000


	//----- nvinfo : EIATTR_REGCOUNT
	.align		4
.L_3:
        /*0018*/ 	.byte	0x04, 0x2f
        /*001a*/ 	.short	(.L_5 - .L_4)
	.align		4
.L_4:
        /*001c*/ 	.word	index@(_Z20zeroPadComplexKernelP6float2iiPfiiii)
        /*0020*/ 	.word	0x0000000c


	//----- nvinfo : EIATTR_FRAME_SIZE
	.align		4
.L_5:
        /*0024*/ 	.byte	0x04, 0x11
        /*0026*/ 	.short	(.L_7 - .L_6)
	.align		4
.L_6:
        /*0028*/ 	.word	index@(_Z20zeroPadComplexKernelP6float2iiPfiiii)
        /*002c*/ 	.word	0x00000000


	//----- nvinfo : EIATTR_REGCOUNT
	.align		4
.L_7:
        /*0030*/ 	.byte	0x04, 0x2f
        /*0032*/ 	.short	(.L_9 - .L_8)
	.align		4
.L_8:
        /*0034*/ 	.word	index@(_Z11crop_KernelPfiiS_iiii)
        /*0038*/ 	.word	0x0000000a


	//----- nvinfo : EIATTR_FRAME_SIZE
	.align		4
.L_9:
        /*003c*/ 	.byte	0x04, 0x11
        /*003e*/ 	.short	(.L_11 - .L_10)
	.align		4
.L_10:
        /*0040*/ 	.word	index@(_Z11crop_KernelPfiiS_iiii)
        /*0044*/ 	.word	0x00000000


	//----- nvinfo : EIATTR_REGCOUNT
	.align		4
.L_11:
        /*0048*/ 	.byte	0x04, 0x2f
        /*004a*/ 	.short	(.L_13 - .L_12)
	.align		4
.L_12:
        /*004c*/ 	.word	index@(_Z18crop_ComplexKernelPfiiP6float2iiii)
        /*0050*/ 	.word	0x0000000a


	//----- nvinfo : EIATTR_FRAME_SIZE
	.align		4
.L_13:
        /*0054*/ 	.byte	0x04, 0x11
        /*0056*/ 	.short	(.L_15 - .L_14)
	.align		4
.L_14:
        /*0058*/ 	.word	index@(_Z18crop_ComplexKernelPfiiP6float2iiii)
        /*005c*/ 	.word	0x00000000


	//----- nvinfo : EIATTR_MIN_STACK_SIZE
	.align		4
.L_15:
        /*0060*/ 	.byte	0x04, 0x12
        /*0062*/ 	.short	(.L_17 - .L_16)
	.align		4
.L_16:
        /*0064*/ 	.word	index@(_Z18crop_ComplexKernelPfiiP6float2iiii)
        /*0068*/ 	.word	0x00000000


	//----- nvinfo : EIATTR_MIN_STACK_SIZE
	.align		4
.L_17:
        /*006c*/ 	.byte	0x04, 0x12
        /*006e*/ 	.short	(.L_19 - .L_18)
	.align		4
.L_18:
        /*0070*/ 	.word	index@(_Z11crop_KernelPfiiS_iiii)
        /*0074*/ 	.word	0x00000000


	//----- nvinfo : EIATTR_MIN_STACK_SIZE
	.align		4
.L_19:
        /*0078*/ 	.byte	0x04, 0x12
        /*007a*/ 	.short	(.L_21 - .L_20)
	.align		4
.L_20:
        /*007c*/ 	.word	index@(_Z20zeroPadComplexKernelP6float2iiPfiiii)
        /*0080*/ 	.word	0x00000000


	//----- nvinfo : EIATTR_MIN_STACK_SIZE
	.align		4
.L_21:
        /*0084*/ 	.byte	0x04, 0x12
        /*0086*/ 	.short	(.L_23 - .L_22)
	.align		4
.L_22:
        /*0088*/ 	.word	index@(_Z13zeroPadKernelPfiiS_iiii)
        /*008c*/ 	.word	0x00000000
.L_23:


//--------------------- .nv.compat                --------------------------
	.section	.nv.compat,"",@"SHT_CUDA_COMPAT_INFO"
	.align	4
        /*0000*/ 	.byte	0x02, 0x09, 0x00, 0x00, 0x02, 0x02, 0x01, 0x00, 0x02, 0x05, 0x05, 0x00, 0x03, 0x07, 0x01, 0x01
        /*0010*/ 	.byte	0x02, 0x03, 0x00, 0x00, 0x02, 0x06, 0x01, 0x00, 0x04, 0x0b, 0x08, 0x00, 0x09, 0x00, 0x00, 0x00
        /*0020*/ 	.byte	0x00, 0x00, 0x00, 0x00


//--------------------- .nv.info._Z18crop_ComplexKernelPfiiP6float2iiii --------------------------
	.section	.nv.info._Z18crop_ComplexKernelPfiiP6float2iiii,"",@"SHT_CUDA_INFO"
	.sectionflags	@""
	.align	4


	//----- nvinfo : EIATTR_CUDA_API_VERSION
	.align		4
        /*0000*/ 	.byte	0x04, 0x37
        /*0002*/ 	.short	(.L_25 - .L_24)
.L_24:
        /*0004*/ 	.word	0x00000082


	//----- nvinfo : EIATTR_KPARAM_INFO
	.align		4
.L_25:
        /*0008*/ 	.byte	0x04, 0x17
        /*000a*/ 	.short	(.L_27 - .L_26)
.L_26:
        /*000c*/ 	.word	0x00000000
        /*0010*/ 	.short	0x0007
        /*0012*/ 	.short	0x0024
        /*0014*/ 	.byte	0x00, 0xf0, 0x11, 0x00


	//----- nvinfo : EIATTR_KPARAM_INFO
	.align		4
.L_27:
        /*0018*/ 	.byte	0x04, 0x17
        /*001a*/ 	.short	(.L_29 - .L_28)
.L_28:
        /*001c*/ 	.word	0x00000000
        /*0020*/ 	.short	0x0006
        /*0022*/ 	.short	0x0020
        /*0024*/ 	.byte	0x00, 0xf0, 0x11, 0x00


	//----- nvinfo : EIATTR_KPARAM_INFO
	.align		4
.L_29:
        /*0028*/ 	.byte	0x04, 0x17
        /*002a*/ 	.short	(.L_31 - .L_30)
.L_30:
        /*002c*/ 	.word	0x00000000
        /*0030*/ 	.short	0x0005
        /*0032*/ 	.short	0x001c
        /*0034*/ 	.byte	0x00, 0xf0, 0x11, 0x00


	//----- nvinfo : EIATTR_KPARAM_INFO
	.align		4
.L_31:
        /*0038*/ 	.byte	0x04, 0x17
        /*003a*/ 	.short	(.L_33 - .L_32)
.L_32:
        /*003c*/ 	.word	0x00000000
        /*0040*/ 	.short	0x0004
        /*0042*/ 	.short	0x0018
        /*0044*/ 	.byte	0x00, 0xf0, 0x11, 0x00


	//----- nvinfo : EIATTR_KPARAM_INFO
	.align		4
.L_33:
        /*0048*/ 	.byte	0x04, 0x17
        /*004a*/ 	.short	(.L_35 - .L_34)
.L_34:
        /*004c*/ 	.word	0x00000000
        /*0050*/ 	.short	0x0003
        /*0052*/ 	.short	0x0010
        /*0054*/ 	.byte	0x00, 0xf5, 0x21, 0x00


	//----- nvinfo : EIATTR_KPARAM_INFO
	.align		4
.L_35:
        /*0058*/ 	.byte	0x04, 0x17
        /*005a*/ 	.short	(.L_37 - .L_36)
.L_36:
        /*005c*/ 	.word	0x00000000
        /*0060*/ 	.short	0x0002
        /*0062*/ 	.short	0x000c
        /*0064*/ 	.byte	0x00, 0xf0, 0x11, 0x00


	//----- nvinfo : EIATTR_KPARAM_INFO
	.align		4
.L_37:
        /*0068*/ 	.byte	0x04, 0x17
        /*006a*/ 	.short	(.L_39 - .L_38)
.L_38:
        /*006c*/ 	.word	0x00000000
        /*0070*/ 	.short	0x0001
        /*0072*/ 	.short	0x0008
        /*0074*/ 	.byte	0x00, 0xf0, 0x11, 0x00


	//----- nvinfo : EIATTR_KPARAM_INFO
	.align		4
.L_39:
        /*0078*/ 	.byte	0x04, 0x17
        /*007a*/ 	.short	(.L_41 - .L_40)
.L_40:
        /*007c*/ 	.word	0x00000000
        /*0080*/ 	.short	0x0000
        /*0082*/ 	.short	0x0000
        /*0084*/ 	.byte	0x00, 0xf5, 0x21, 0x00


	//----- nvinfo : EIATTR_SPARSE_MMA_MASK
	.align		4
.L_41:
        /*0088*/ 	.byte	0x03, 0x50
        /*008a*/ 	.short	0x0000


	//----- nvinfo : EIATTR_MAXREG_COUNT
	.align		4
        /*008c*/ 	.byte	0x03, 0x1b
        /*008e*/ 	.short	0x00ff


	//----- nvinfo : EIATTR_MERCURY_ISA_VERSION
	.align		4
        /*0090*/ 	.byte	0x03, 0x5f
        /*0092*/ 	.short	0x0101


	//----- nvinfo : EIATTR_VRC_CTA_INIT_COUNT
	.align		4
        /*0094*/ 	.byte	0x02, 0x4a
	.zero		1
	.zero		1


	//----- nvinfo : EIATTR_EXIT_INSTR_OFFSETS
	.align		4
        /*0098*/ 	.byte	0x04, 0x1c
        /*009a*/ 	.short	(.L_43 - .L_42)


	//   ....[0]....
.L_42:
        /*009c*/ 	.word	0x000000e0


	//   ....[1]....
        /*00a0*/ 	.word	0x00000140


	//   ....[2]....
        /*00a4*/ 	.word	0x00000210


	//----- nvinfo : EIATTR_CBANK_PARAM_SIZE
	.align		4
.L_43:
        /*00a8*/ 	.byte	0x03, 0x19
        /*00aa*/ 	.short	0x0028


	//----- nvinfo : EIATTR_PARAM_CBANK
	.align		4
        /*00ac*/ 	.byte	0x04, 0x0a
        /*00ae*/ 	.short	(.L_45 - .L_44)
	.align		4
.L_44:
        /*00b0*/ 	.word	index@(.nv.constant0._Z18crop_ComplexKernelPfiiP6float2iiii)
        /*00b4*/ 	.short	0x0380
        /*00b6*/ 	.short	0x0028


	//----- nvinfo : EIATTR_SW_WAR
	.align		4
.L_45:
        /*00b8*/ 	.byte	0x04, 0x36
        /*00ba*/ 	.short	(.L_47 - .L_46)
.L_46:
        /*00bc*/ 	.word	0x00000008
.L_47:


//--------------------- .nv.info._Z11crop_KernelPfiiS_iiii --------------------------
	.section	.nv.info._Z11crop_KernelPfiiS_iiii,"",@"SHT_CUDA_INFO"
	.sectionflags	@""
	.align	4


	//----- nvinfo : EIATTR_CUDA_API_VERSION
	.align		4
        /*0000*/ 	.byte	0x04, 0x37
        /*0002*/ 	.short	(.L_49 - .L_48)
.L_48:
        /*0004*/ 	.word	0x00000082


	//----- nvinfo : EIATTR_KPARAM_INFO
	.align		4
.L_49:
        /*0008*/ 	.byte	0x04, 0x17
        /*000a*/ 	.short	(.L_51 - .L_50)
.L_50:
        /*000c*/ 	.word	0x00000000
        /*0010*/ 	.short	0x0007
        /*0012*/ 	.short	0x0024
        /*0014*/ 	.byte	0x00, 0xf0, 0x11, 0x00


	//----- nvinfo : EIATTR_KPARAM_INFO
	.align		4
.L_51:
        /*0018*/ 	.byte	0x04, 0x17
        /*001a*/ 	.short	(.L_53 - .L_52)
.L_52:
        /*001c*/ 	.word	0x00000000
        /*0020*/ 	.short	0x0006
        /*0022*/ 	.short	0x0020
        /*0024*/ 	.byte	0x00, 0xf0, 0x11, 0x00


	//----- nvinfo : EIATTR_KPARAM_INFO
	.align		4
.L_53:
        /*0028*/ 	.byte	0x04, 0x17
        /*002a*/ 	.short	(.L_55 - .L_54)
.L_54:
        /*002c*/ 	.word	0x00000000
        /*0030*/ 	.short	0x0005
        /*0032*/ 	.short	0x001c
        /*0034*/ 	.byte	0x00, 0xf0, 0x11, 0x00


	//----- nvinfo : EIATTR_KPARAM_INFO
	.align		4
.L_55:
        /*0038*/ 	.byte	0x04, 0x17
        /*003a*/ 	.short	(.L_57 - .L_56)
.L_56:
        /*003c*/ 	.word	0x00000000
        /*0040*/ 	.short	0x0004
        /*0042*/ 	.short	0x0018
        /*0044*/ 	.byte	0x00, 0xf0, 0x11, 0x00


	//----- nvinfo : EIATTR_KPARAM_INFO
	.align		4
.L_57:
        /*0048*/ 	.byte	0x04, 0x17
        /*004a*/ 	.short	(.L_59 - .L_58)
.L_58:
        /*004c*/ 	.word	0x00000000
        /*0050*/ 	.short	0x0003
        /*0052*/ 	.short	0x0010
        /*0054*/ 	.byte	0x00, 0xf5, 0x21, 0x00


	//----- nvinfo : EIATTR_KPARAM_INFO
	.align		4
.L_59:
        /*0058*/ 	.byte	0x04, 0x17
        /*005a*/ 	.short	(.L_61 - .L_60)
.L_60:
        /*005c*/ 	.word	0x00000000
        /*0060*/ 	.short	0x0002
        /*0062*/ 	.short	0x000c
        /*0064*/ 	.byte	0x00, 0xf0, 0x11, 0x00


	//----- nvinfo : EIATTR_KPARAM_INFO
	.align		4
.L_61:
        /*0068*/ 	.byte	0x04, 0x17
        /*006a*/ 	.short	(.L_63 - .L_62)
.L_62:
        /*006c*/ 	.word	0x00000000
        /*0070*/ 	.short	0x0001
        /*0072*/ 	.short	0x0008
        /*0074*/ 	.byte	0x00, 0xf0, 0x11, 0x00


	//----- nvinfo : EIATTR_KPARAM_INFO
	.align		4
.L_63:
        /*0078*/ 	.byte	0x04, 0x17
        /*007a*/ 	.short	(.L_65 - .L_64)
.L_64:
        /*007c*/ 	.word	0x00000000
        /*0080*/ 	.short	0x0000
        /*0082*/ 	.short	0x0000
        /*0084*/ 	.byte	0x00, 0xf5, 0x21, 0x00


	//----- nvinfo : EIATTR_SPARSE_MMA_MASK
	.align		4
.L_65:
        /*0088*/ 	.byte	0x03, 0x50
        /*008a*/ 	.short	0x0000


	//----- nvinfo : EIATTR_MAXREG_COUNT
	.align		4
        /*008c*/ 	.byte	0x03, 0x1b
        /*008e*/ 	.short	0x00ff


	//----- nvinfo : EIATTR_MERCURY_ISA_VERSION
	.align		4
        /*0090*/ 	.byte	0x03, 0x5f
        /*0092*/ 	.short	0x0101


	//----- nvinfo : EIATTR_VRC_CTA_INIT_COUNT
	.align		4
        /*0094*/ 	.byte	0x02, 0x4a
	.zero		1
	.zero		1


	//----- nvinfo : EIATTR_EXIT_INSTR_OFFSETS
	.align		4
        /*0098*/ 	.byte	0x04, 0x1c
        /*009a*/ 	.short	(.L_67 - .L_66)


	//   ....[0]....
.L_66:
        /*009c*/ 	.word	0x000000e0


	//   ....[1]....
        /*00a0*/ 	.word	0x00000140


	//   ....[2]....
        /*00a4*/ 	.word	0x00000210


	//----- nvinfo : EIATTR_CBANK_PARAM_SIZE
	.align		4
.L_67:
        /*00a8*/ 	.byte	0x03, 0x19
        /*00aa*/ 	.short	0x0028


	//----- nvinfo : EIATTR_PARAM_CBANK
	.align		4
        /*00ac*/ 	.byte	0x04, 0x0a
        /*00ae*/ 	.short	(.L_69 - .L_68)
	.align		4
.L_68:
        /*00b0*/ 	.word	index@(.nv.constant0._Z11crop_KernelPfiiS_iiii)
        /*00b4*/ 	.short	0x0380
        /*00b6*/ 	.short	0x0028


	//----- nvinfo : EIATTR_SW_WAR
	.align		4
.L_69:
        /*00b8*/ 	.byte	0x04, 0x36
        /*00ba*/ 	.short	(.L_71 - .L_70)
.L_70:
        /*00bc*/ 	.word	0x00000008
.L_71:


//--------------------- .nv.info._Z20zeroPadComplexKernelP6float2iiPfiiii --------------------------
	.section	.nv.info._Z20zeroPadComplexKernelP6float2iiPfiiii,"",@"SHT_CUDA_INFO"
	.sectionflags	@""
	.align	4


	//----- nvinfo : EIATTR_CUDA_API_VERSION
	.align		4
        /*0000*/ 	.byte	0x04, 0x37
        /*0002*/ 	.short	(.L_73 - .L_72)
.L_72:
        /*0004*/ 	.word	0x00000082


	//----- nvinfo : EIATTR_KPARAM_INFO
	.align		4
.L_73:
        /*0008*/ 	.byte	0x04, 0x17
        /*000a*/ 	.short	(.L_75 - .L_74)
.L_74:
        /*000c*/ 	.word	0x00000000
        /*0010*/ 	.short	0x0007
        /*0012*/ 	.short	0x0024
        /*0014*/ 	.byte	0x00, 0xf0, 0x11, 0x00


	//----- nvinfo : EIATTR_KPARAM_INFO
	.align		4
.L_75:
        /*0018*/ 	.byte	0x04, 0x17
        /*001a*/ 	.short	(.L_77 - .L_76)
.L_76:
        /*001c*/ 	.word	0x00000000
        /*0020*/ 	.short	0x0006
        /*0022*/ 	.short	0x0020
        /*0024*/ 	.byte	0x00, 0xf0, 0x11, 0x00


	//----- nvinfo : EIATTR_KPARAM_INFO
	.align		4
.L_77:
        /*0028*/ 	.byte	0x04, 0x17
        /*002a*/ 	.short	(.L_79 - .L_78)
.L_78:
        /*002c*/ 	.word	0x00000000
        /*0030*/ 	.short	0x0005
        /*0032*/ 	.short	0x001c
        /*0034*/ 	.byte	0x00, 0xf0, 0x11, 0x00


	//----- nvinfo : EIATTR_KPARAM_INFO
	.align		4
.L_79:
        /*0038*/ 	.byte	0x04, 0x17
        /*003a*/ 	.short	(.L_81 - .L_80)
.L_80:
        /*003c*/ 	.word	0x00000000
        /*0040*/ 	.short	0x0004
        /*0042*/ 	.short	0x0018
        /*0044*/ 	.byte	0x00, 0xf0, 0x11, 0x00


	//----- nvinfo : EIATTR_KPARAM_INFO
	.align		4
.L_81:
        /*0048*/ 	.byte	0x04, 0x17
        /*004a*/ 	.short	(.L_83 - .L_82)
.L_82:
        /*004c*/ 	.word	0x00000000
        /*0050*/ 	.short	0x0003
        /*0052*/ 	.short	0x0010
        /*0054*/ 	.byte	0x00, 0xf5, 0x21, 0x00


	//----- nvinfo : EIATTR_KPARAM_INFO
	.align		4
.L_83:
        /*0058*/ 	.byte	0x04, 0x17
        /*005a*/ 	.short	(.L_85 - .L_84)
.L_84:
        /*005c*/ 	.word	0x00000000
        /*0060*/ 	.short	0x0002
        /*0062*/ 	.short	0x000c
        /*0064*/ 	.byte	0x00, 0xf0, 0x11, 0x00


	//----- nvinfo : EIATTR_KPARAM_INFO
	.align		4
.L_85:
        /*0068*/ 	.byte	0x04, 0x17
        /*006a*/ 	.short	(.L_87 - .L_86)
.L_86:
        /*006c*/ 	.word	0x00000000
        /*0070*/ 	.short	0x0001
        /*0072*/ 	.short	0x0008
        /*0074*/ 	.byte	0x00, 0xf0, 0x11, 0x00


	//----- nvinfo : EIATTR_KPARAM_INFO
	.align		4
.L_87:
        /*0078*/ 	.byte	0x04, 0x17
        /*007a*/ 	.short	(.L_89 - .L_88)
.L_88:
        /*007c*/ 	.word	0x00000000
        /*0080*/ 	.short	0x0000
        /*0082*/ 	.short	0x0000
        /*0084*/ 	.byte	0x00, 0xf5, 0x21, 0x00


	//----- nvinfo : EIATTR_SPARSE_MMA_MASK
	.align		4
.L_89:
        /*0088*/ 	.byte	0x03, 0x50
        /*008a*/ 	.short	0x0000


	//----- nvinfo : EIATTR_MAXREG_COUNT
	.align		4
        /*008c*/ 	.byte	0x03, 0x1b
        /*008e*/ 	.short	0x00ff


	//----- nvinfo : EIATTR_MERCURY_ISA_VERSION
	.align		4
        /*0090*/ 	.byte	0x03, 0x5f
        /*0092*/ 	.short	0x0101


	//----- nvinfo : EIATTR_VRC_CTA_INIT_COUNT
	.align		4
        /*0094*/ 	.byte	0x02, 0x4a
	.zero		1
	.zero		1


	//----- nvinfo : EIATTR_EXIT_INSTR_OFFSETS
	.align		4
        /*0098*/ 	.byte	0x04, 0x1c
        /*009a*/ 	.short	(.L_91 - .L_90)


	//   ....[0]....
.L_90:
        /*009c*/ 	.word	0x000000c0


	//   ....[1]....
        /*00a0*/ 	.word	0x00000220


	//   ....[2]....
        /*00a4*/ 	.word	0x00000270


	//----- nvinfo : EIATTR_CRS_STACK_SIZE
	.align		4
.L_91:
        /*00a8*/ 	.byte	0x04, 0x1e
        /*00aa*/ 	.short	(.L_93 - .L_92)
.L_92:
        /*00ac*/ 	.word	0x00000000


	//----- nvinfo : EIATTR_CBANK_PARAM_SIZE
	.align		4
.L_93:
        /*00b0*/ 	.byte	0x03, 0x19
        /*00b2*/ 	.short	0x0028


	//----- nvinfo : EIATTR_PARAM_CBANK
	.align		4
        /*00b4*/ 	.byte	0x04, 0x0a
        /*00b6*/ 	.short	(.L_95 - .L_94)
	.align		4
.L_94:
        /*00b8*/ 	.word	index@(.nv.constant0._Z20zeroPadComplexKernelP6float2iiPfiiii)
        /*00bc*/ 	.short	0x0380
        /*00be*/ 	.short	0x0028


	//----- nvinfo : EIATTR_SW_WAR
	.align		4
.L_95:
        /*00c0*/ 	.byte	0x04, 0x36
        /*00c2*/ 	.short	(.L_97 - .L_96)
.L_96:
        /*00c4*/ 	.word	0x00000008
.L_97:


//--------------------- .nv.info._Z13zeroPadKernelPfiiS_iiii --------------------------
	.section	.nv.info._Z13zeroPadKernelPfiiS_iiii,"",@"SHT_CUDA_INFO"
	.sectionflags	@""
	.align	4


	//----- nvinfo : EIATTR_CUDA_API_VERSION
	.align		4
        /*0000*/ 	.byte	0x04, 0x37
        /*0002*/ 	.short	(.L_99 - .L_98)
.L_98:
        /*0004*/ 	.word	0x00000082


	//----- nvinfo : EIATTR_KPARAM_INFO
	.align		4
.L_99:
        /*0008*/ 	.byte	0x04, 0x17
        /*000a*/ 	.short	(.L_101 - .L_100)
.L_100:
        /*000c*/ 	.word	0x00000000
        /*0010*/ 	.short	0x0007
        /*0012*/ 	.short	0x0024
        /*0014*/ 	.byte	0x00, 0xf0, 0x11, 0x00


	//----- nvinfo : EIATTR_KPARAM_INFO
	.align		4
.L_101:
        /*0018*/ 	.byte	0x04, 0x17
        /*001a*/ 	.short	(.L_103 - .L_102)
.L_102:
        /*001c*/ 	.word	0x00000000
        /*0020*/ 	.short	0x0006
        /*0022*/ 	.short	0x0020
        /*0024*/ 	.byte	0x00, 0xf0, 0x11, 0x00


	//----- nvinfo : EIATTR_KPARAM_INFO
	.align		4
.L_103:
        /*0028*/ 	.byte	0x04, 0x17
        /*002a*/ 	.short	(.L_105 - .L_104)
.L_104:
        /*002c*/ 	.word	0x00000000
        /*0030*/ 	.short	0x0005
        /*0032*/ 	.short	0x001c
        /*0034*/ 	.byte	0x00, 0xf0, 0x11, 0x00


	//----- nvinfo : EIATTR_KPARAM_INFO
	.align		4
.L_105:
        /*0038*/ 	.byte	0x04, 0x17
        /*003a*/ 	.short	(.L_107 - .L_106)
.L_106:
        /*003c*/ 	.word	0x00000000
        /*0040*/ 	.short	0x0004
        /*0042*/ 	.short	0x0018
        /*0044*/ 	.byte	0x00, 0xf0, 0x11, 0x00


	//----- nvinfo : EIATTR_KPARAM_INFO
	.align		4
.L_107:
        /*0048*/ 	.byte	0x04, 0x17
        /*004a*/ 	.short	(.L_109 - .L_108)
.L_108:
        /*004c*/ 	.word	0x00000000
        /*0050*/ 	.short	0x0003
        /*0052*/ 	.short	0x0010
        /*0054*/ 	.byte	0x00, 0xf5, 0x21, 0x00


	//----- nvinfo : EIATTR_KPARAM_INFO
	.align		4
.L_109:
        /*0058*/ 	.byte	0x04, 0x17
        /*005a*/ 	.short	(.L_111 - .L_110)
.L_110:
        /*005c*/ 	.word	0x00000000
        /*0060*/ 	.short	0x0002
        /*0062*/ 	.short	0x000c
        /*0064*/ 	.byte	0x00, 0xf0, 0x11, 0x00


	//----- nvinfo : EIATTR_KPARAM_INFO
	.align		4
.L_111:
        /*0068*/ 	.byte	0x04, 0x17
        /*006a*/ 	.short	(.L_113 - .L_112)
.L_112:
        /*006c*/ 	.word	0x00000000
        /*0070*/ 	.short	0x0001
        /*0072*/ 	.short	0x0008
        /*0074*/ 	.byte	0x00, 0xf0, 0x11, 0x00


	//----- nvinfo : EIATTR_KPARAM_INFO
	.align		4
.L_113:
        /*0078*/ 	.byte	0x04, 0x17
        /*007a*/ 	.short	(.L_115 - .L_114)
.L_114:
        /*007c*/ 	.word	0x00000000
        /*0080*/ 	.short	0x0000
        /*0082*/ 	.short	0x0000
        /*0084*/ 	.byte	0x00, 0xf5, 0x21, 0x00


	//----- nvinfo : EIATTR_SPARSE_MMA_MASK
	.align		4
.L_115:
        /*0088*/ 	.byte	0x03, 0x50
        /*008a*/ 	.short	0x0000


	//----- nvinfo : EIATTR_MAXREG_COUNT
	.align		4
        /*008c*/ 	.byte	0x03, 0x1b
        /*008e*/ 	.short	0x00ff


	//----- nvinfo : EIATTR_MERCURY_ISA_VERSION
	.align		4
        /*0090*/ 	.byte	0x03, 0x5f
        /*0092*/ 	.short	0x0101


	//----- nvinfo : EIATTR_VRC_CTA_INIT_COUNT
	.align		4
        /*0094*/ 	.byte	0x02, 0x4a
	.zero		1
	.zero		1


	//----- nvinfo : EIATTR_EXIT_INSTR_OFFSETS
	.align		4
        /*0098*/ 	.byte	0x04, 0x1c
        /*009a*/ 	.short	(.L_117 - .L_116)


	//   ....[0]....
.L_116:
        /*009c*/ 	.word	0x000000c0


	//   ....[1]....
        /*00a0*/ 	.word	0x00000210


	//   ....[2]....
        /*00a4*/ 	.word	0x00000260


	//----- nvinfo : EIATTR_CRS_STACK_SIZE
	.align		4
.L_117:
        /*00a8*/ 	.byte	0x04, 0x1e
        /*00aa*/ 	.short	(.L_119 - .L_118)
.L_118:
        /*00ac*/ 	.word	0x00000000


	//----- nvinfo : EIATTR_CBANK_PARAM_SIZE
	.align		4
.L_119:
        /*00b0*/ 	.byte	0x03, 0x19
        /*00b2*/ 	.short	0x0028


	//----- nvinfo : EIATTR_PARAM_CBANK
	.align		4
        /*00b4*/ 	.byte	0x04, 0x0a
        /*00b6*/ 	.short	(.L_121 - .L_120)
	.align		4
.L_120:
        /*00b8*/ 	.word	index@(.nv.constant0._Z13zeroPadKernelPfiiS_iiii)
        /*00bc*/ 	.short	0x0380
        /*00be*/ 	.short	0x0028


	//----- nvinfo : EIATTR_SW_WAR
	.align		4
.L_121:
        /*00c0*/ 	.byte	0x04, 0x36
        /*00c2*/ 	.short	(.L_123 - .L_122)
.L_122:
        /*00c4*/ 	.word	0x00000008
.L_123:


//--------------------- .nv.callgraph             --------------------------
	.section	.nv.callgraph,"",@"SHT_CUDA_CALLGRAPH"
	.align	4
	.sectionentsize	8
	.align		4
        /*0000*/ 	.word	0x00000000
	.align		4
        /*0004*/ 	.word	0xffffffff
	.align		4
        /*0008*/ 	.word	0x00000000
	.align		4
        /*000c*/ 	.word	0xfffffffe
	.align		4
        /*0010*/ 	.word	0x00000000
	.align		4
        /*0014*/ 	.word	0xfffffffd
	.align		4
        /*0018*/ 	.word	0x00000000
	.align		4
        /*001c*/ 	.word	0xfffffffc


//--------------------- .text._Z18crop_ComplexKernelPfiiP6float2iiii --------------------------
	.section	.text._Z18crop_ComplexKernelPfiiP6float2iiii,"ax",@progbits
	.align	128
        .global         _Z18crop_ComplexKernelPfiiP6float2iiii
        .type           _Z18crop_ComplexKernelPfiiP6float2iiii,@function
        .size           _Z18crop_ComplexKernelPfiiP6float2iiii,(.L_x_6 - _Z18crop_ComplexKernelPfiiP6float2iiii)
        .other          _Z18crop_ComplexKernelPfiiP6float2iiii,@"STO_CUDA_ENTRY STV_DEFAULT"
_Z18crop_ComplexKernelPfiiP6float2iiii:
.text._Z18crop_ComplexKernelPfiiP6float2iiii:
[----:B------:R-:W-:Y:S01]  /*0000*/  LDC R1, c[0x0][0x37c] ;  /* 0x0000df00ff017b82 */ /* 0x000fe20000000800 */
[----:B------:R-:W0:Y:S07]  /*0010*/  S2R R3, SR_TID.Y ;  /* 0x0000000000037919 */ /* 0x000e2e0000002200 */
[----:B------:R-:W0:Y:S01]  /*0020*/  S2UR UR5, SR_CTAID.Y ;  /* 0x00000000000579c3 */ /* 0x000e220000002600 */
[----:B------:R-:W1:Y:S01]  /*0030*/  LDCU UR7, c[0x0][0x3a0] ;  /* 0x00007400ff0777ac */ /* 0x000e620008000800 */
[----:B------:R-:W2:Y:S01]  /*0040*/  S2R R2, SR_TID.X ;  /* 0x0000000000027919 */ /* 0x000ea20000002100 */
[----:B------:R-:W1:Y:S05]  /*0050*/  LDCU UR4, c[0x0][0x388] ;  /* 0x00007100ff0477ac */ /* 0x000e6a0008000800 */
[----:B------:R-:W0:Y:S08]  /*0060*/  LDC R0, c[0x0][0x364] ;  /* 0x0000d900ff007b82 */ /* 0x000e300000000800 */
[----:B------:R-:W2:Y:S01]  /*0070*/  S2UR UR6, SR_CTAID.X ;  /* 0x00000000000679c3 */ /* 0x000ea20000002500 */
[----:B-1----:R-:W-:-:S07]  /*0080*/  UIADD3 UR4, UPT, UPT, UR7, UR4, URZ ;  /* 0x0000000407047290 */ /* 0x002fce000fffe0ff */
[----:B------:R-:W2:Y:S01]  /*0090*/  LDC R7, c[0x0][0x360] ;  /* 0x0000d800ff077b82 */ /* 0x000ea20000000800 */
[----:B0-----:R-:W-:-:S05]  /*00a0*/  IMAD R0, R0, UR5, R3 ;  /* 0x0000000500007c24 */ /* 0x001fca000f8e0203 */
[----:B------:R-:W-:-:S04]  /*00b0*/  ISETP.GE.AND P0, PT, R0, UR4, PT ;  /* 0x0000000400007c0c */ /* 0x000fc8000bf06270 */
[----:B------:R-:W-:Y:S01]  /*00c0*/  ISETP.LT.OR P0, PT, R0, UR7, P0 ;  /* 0x0000000700007c0c */ /* 0x000fe20008701670 */
[----:B--2---:R-:W-:-:S12]  /*00d0*/  IMAD R7, R7, UR6, R2 ;  /* 0x0000000607077c24 */ /* 0x004fd8000f8e0202 */
[----:B------:R-:W-:Y:S05]  /*00e0*/  @P0 EXIT ;  /* 0x000000000000094d */ /* 0x000fea0003800000 */
[----:B------:R-:W0:Y:S01]  /*00f0*/  LDCU UR6, c[0x0][0x3a4] ;  /* 0x00007480ff0677ac */ /* 0x000e220008000800 */
[----:B------:R-:W0:Y:S02]  /*0100*/  LDCU UR8, c[0x0][0x38c] ;  /* 0x00007180ff0877ac */ /* 0x000e240008000800 */
[----:B0-----:R-:W-:-:S06]  /*0110*/  UIADD3 UR4, UPT, UPT, UR6, UR8, URZ ;  /* 0x0000000806047290 */ /* 0x001fcc000fffe0ff */
[----:B------:R-:W-:-:S04]  /*0120*/  ISETP.GE.AND P0, PT, R7, UR4, PT ;  /* 0x0000000407007c0c */ /* 0x000fc8000bf06270 */
[----:B------:R-:W-:-:S13]  /*0130*/  ISETP.LT.OR P0, PT, R7, UR6, P0 ;  /* 0x0000000607007c0c */ /* 0x000fda0008701670 */
[----:B------:R-:W-:Y:S05]  /*0140*/  @P0 EXIT ;  /* 0x000000000000094d */ /* 0x000fea0003800000 */
[----:B------:R-:W0:Y:S01]  /*0150*/  LDC.64 R2, c[0x0][0x390] ;  /* 0x0000e400ff027b82 */ /* 0x000e220000000a00 */
[----:B------:R-:W1:Y:S01]  /*0160*/  LDCU UR9, c[0x0][0x39c] ;  /* 0x00007380ff0977ac */ /* 0x000e620008000800 */
[----:B------:R-:W2:Y:S01]  /*0170*/  LDCU.64 UR4, c[0x0][0x358] ;  /* 0x00006b00ff0477ac */ /* 0x000ea20008000a00 */
[----:B-1----:R-:W-:-:S04]  /*0180*/  IMAD R5, R0, UR9, R7 ;  /* 0x0000000900057c24 */ /* 0x002fc8000f8e0207 */
[----:B0-----:R-:W-:Y:S02]  /*0190*/  IMAD.WIDE R2, R5, 0x8, R2 ;  /* 0x0000000805027825 */ /* 0x001fe400078e0202 */
[----:B------:R-:W0:Y:S04]  /*01a0*/  LDC.64 R4, c[0x0][0x380] ;  /* 0x0000e000ff047b82 */ /* 0x000e280000000a00 */
[----:B--2---:R-:W2:Y:S01]  /*01b0*/  LDG.E R3, desc[UR4][R2.64] ;  /* 0x0000000402037981 */ /* 0x004ea2000c1e1900 */
[----:B------:R-:W-:Y:S02]  /*01c0*/  IADD3 R0, PT, PT, R0, -UR7, RZ ;  /* 0x8000000700007c10 */ /* 0x000fe4000fffe0ff */
[----:B------:R-:W-:-:S05]  /*01d0*/  IADD3 R7, PT, PT, R7, -UR6, RZ ;  /* 0x8000000607077c10 */ /* 0x000fca000fffe0ff */
[----:B------:R-:W-:-:S04]  /*01e0*/  IMAD R7, R0, UR8, R7 ;  /* 0x0000000800077c24 */ /* 0x000fc8000f8e0207 */
[----:B0-----:R-:W-:-:S05]  /*01f0*/  IMAD.WIDE R4, R7, 0x4, R4 ;  /* 0x0000000407047825 */ /* 0x001fca00078e0204 */
[----:B--2---:R-:W-:Y:S01]  /*0200*/  STG.E desc[UR4][R4.64], R3 ;  /* 0x0000000304007986 */ /* 0x004fe2000c101904 */
[----:B------:R-:W-:Y:S05]  /*0210*/  EXIT ;  /* 0x000000000000794d */ /* 0x000fea0003800000 */
.L_x_0:
[----:B------:R-:W-:-:S00]  /*0220*/  BRA `(.L_x_0) ;  /* 0xfffffffc00fc7947 */ /* 0x000fc0000383ffff */
[----:B------:R-:W-:-:S00]  /*0230*/  NOP ;  /* 0x0000000000007918 */ /* 0x000fc00000000000 */
        /* <DEDUP_REMOVED lines=12> */
.L_x_6:


//--------------------- .text._Z11crop_KernelPfiiS_iiii --------------------------
	.section	.text._Z11crop_KernelPfiiS_iiii,"ax",@progbits
	.align	128
        .global         _Z11crop_KernelPfiiS_iiii
        .type           _Z11crop_KernelPfiiS_iiii,@function
        .size           _Z11crop_KernelPfiiS_iiii,(.L_x_7 - _Z11crop_KernelPfiiS_iiii)
        .other          _Z11crop_KernelPfiiS_iiii,@"STO_CUDA_ENTRY STV_DEFAULT"
_Z11crop_KernelPfiiS_iiii:
.text._Z11crop_KernelPfiiS_iiii:
        /* <DEDUP_REMOVED lines=34> */
.L_x_1:
        /* <DEDUP_REMOVED lines=14> */
.L_x_7:


//--------------------- .text._Z20zeroPadComplexKernelP6float2iiPfiiii --------------------------
	.section	.text._Z20zeroPadComplexKernelP6float2iiPfiiii,"ax",@progbits
	.align	128
        .global         _Z20zeroPadComplexKernelP6float2iiPfiiii
        .type           _Z20zeroPadComplexKernelP6float2iiPfiiii,@function
        .size           _Z20zeroPadComplexKernelP6float2iiPfiiii,(.L_x_8 - _Z20zeroPadComplexKernelP6float2iiPfiiii)
        .other          _Z20zeroPadComplexKernelP6float2iiPfiiii,@"STO_CUDA_ENTRY STV_DEFAULT"
_Z20zeroPadComplexKernelP6float2iiPfiiii:
.text._Z20zeroPadComplexKernelP6float2iiPfiiii:
[----:B------:R-:W-:Y:S01]  /*0000*/  LDC R1, c[0x0][0x37c] ;  /* 0x0000df00ff017b82 */ /* 0x000fe20000000800 */
[----:B------:R-:W0:Y:S07]  /*0010*/  S2R R2, SR_TID.X ;  /* 0x0000000000027919 */ /* 0x000e2e0000002100 */
[----:B------:R-:W1:Y:S01]  /*0020*/  LDC R0, c[0x0][0x364] ;  /* 0x0000d900ff007b82 */ /* 0x000e620000000800 */
[----:B------:R-:W2:Y:S01]  /*0030*/  LDCU.64 UR8, c[0x0][0x388] ;  /* 0x00007100ff0877ac */ /* 0x000ea20008000a00 */
[----:B------:R-:W1:Y:S06]  /*0040*/  S2R R3, SR_TID.Y ;  /* 0x0000000000037919 */ /* 0x000e6c0000002200 */
[----:B------:R-:W0:Y:S08]  /*0050*/  S2UR UR5, SR_CTAID.X ;  /* 0x00000000000579c3 */ /* 0x000e300000002500 */
[----:B------:R-:W0:Y:S08]  /*0060*/  LDC R7, c[0x0][0x360] ;  /* 0x0000d800ff077b82 */ /* 0x000e300000000800 */
[----:B------:R-:W1:Y:S01]  /*0070*/  S2UR UR4, SR_CTAID.Y ;  /* 0x00000000000479c3 */ /* 0x000e620000002600 */
[----:B0-----:R-:W-:-:S05]  /*0080*/  IMAD R7, R7, UR5, R2 ;  /* 0x0000000507077c24 */ /* 0x001fca000f8e0202 */
[----:B--2---:R-:W-:Y:S01]  /*0090*/  ISETP.GE.AND P0, PT, R7, UR9, PT ;  /* 0x0000000907007c0c */ /* 0x004fe2000bf06270 */
[----:B-1----:R-:W-:-:S05]  /*00a0*/  IMAD R0, R0, UR4, R3 ;  /* 0x0000000400007c24 */ /* 0x002fca000f8e0203 */
[----:B------:R-:W-:-:S13]  /*00b0*/  ISETP.GE.OR P0, PT, R0, UR8, P0 ;  /* 0x0000000800007c0c */ /* 0x000fda0008706670 */
[----:B------:R-:W-:Y:S05]  /*00c0*/  @P0 EXIT ;  /* 0x000000000000094d */ /* 0x000fea0003800000 */
[----:B------:R-:W0:Y:S01]  /*00d0*/  LDCU.64 UR10, c[0x0][0x3a0] ;  /* 0x00007400ff0a77ac */ /* 0x000e220008000a00 */
[----:B------:R-:W1:Y:S01]  /*00e0*/  LDCU.64 UR4, c[0x0][0x398] ;  /* 0x00007300ff0477ac */ /* 0x000e620008000a00 */
[----:B0-----:R-:W-:Y:S01]  /*00f0*/  ISETP.GE.AND P0, PT, R7, UR11, PT ;  /* 0x0000000b07007c0c */ /* 0x001fe2000bf06270 */
[----:B-1----:R-:W-:-:S03]  /*0100*/  UIADD3 UR4, UPT, UPT, UR10, UR4, URZ ;  /* 0x000000040a047290 */ /* 0x002fc6000fffe0ff */
[----:B------:R-:W-:Y:S01]  /*0110*/  ISETP.LT.OR P0, PT, R0, UR10, !P0 ;  /* 0x0000000a00007c0c */ /* 0x000fe2000c701670 */
[----:B------:R-:W-:-:S03]  /*0120*/  UIADD3 UR6, UPT, UPT, UR11, UR5, URZ ;  /* 0x000000050b067290 */ /* 0x000fc6000fffe0ff */
[----:B------:R-:W-:-:S04]  /*0130*/  ISETP.GE.OR P0, PT, R0, UR4, P0 ;  /* 0x0000000400007c0c */ /* 0x000fc80008706670 */
[----:B------:R-:W-:-:S04]  /*0140*/  ISETP.GE.OR P0, PT, R7, UR6, P0 ;  /* 0x0000000607007c0c */ /* 0x000fc80008706670 */
[----:B------:R-:W0:Y:S09]  /*0150*/  LDCU.64 UR6, c[0x0][0x358] ;  /* 0x00006b00ff0677ac */ /* 0x000e320008000a00 */
[----:B------:R-:W-:Y:S05]  /*0160*/  @P0 BRA `(.L_x_2) ;  /* 0x0000000000300947 */ /* 0x000fea0003800000 */
[----:B------:R-:W1:Y:S01]  /*0170*/  LDC.64 R2, c[0x0][0x390] ;  /* 0x0000e400ff027b82 */ /* 0x000e620000000a00 */
[----:B------:R-:W-:Y:S02]  /*0180*/  IADD3 R4, PT, PT, R0, -UR10, RZ ;  /* 0x8000000a00047c10 */ /* 0x000fe4000fffe0ff */
[----:B------:R-:W-:-:S05]  /*0190*/  IADD3 R5, PT, PT, R7, -UR11, RZ ;  /* 0x8000000b07057c10 */ /* 0x000fca000fffe0ff */
[----:B------:R-:W-:-:S04]  /*01a0*/  IMAD R5, R4, UR5, R5 ;  /* 0x0000000504057c24 */ /* 0x000fc8000f8e0205 */
[----:B-1----:R-:W-:Y:S02]  /*01b0*/  IMAD.WIDE R2, R5, 0x4, R2 ;  /* 0x0000000405027825 */ /* 0x002fe400078e0202 */
[----:B------:R-:W1:Y:S03]  /*01c0*/  LDC.64 R4, c[0x0][0x380] ;  /* 0x0000e000ff047b82 */ /* 0x000e660000000a00 */
[----:B0-----:R-:W2:Y:S01]  /*01d0*/  LDG.E R6, desc[UR6][R2.64] ;  /* 0x0000000602067981 */ /* 0x001ea2000c1e1900 */
[----:B------:R-:W-:Y:S02]  /*01e0*/  IMAD R9, R0, UR9, R7 ;  /* 0x0000000900097c24 */ /* 0x000fe4000f8e0207 */
[----:B------:R-:W-:Y:S02]  /*01f0*/  HFMA2 R7, -RZ, RZ, 0, 0 ;  /* 0x00000000ff077431 */ /* 0x000fe400000001ff */
[----:B-1----:R-:W-:-:S05]  /*0200*/  IMAD.WIDE R4, R9, 0x8, R4 ;  /* 0x0000000809047825 */ /* 0x002fca00078e0204 */
[----:B--2---:R-:W-:Y:S01]  /*0210*/  STG.E.64 desc[UR6][R4.64], R6 ;  /* 0x0000000604007986 */ /* 0x004fe2000c101b06 */
[----:B------:R-:W-:Y:S05]  /*0220*/  EXIT ;  /* 0x000000000000794d */ /* 0x000fea0003800000 */
.L_x_2:
[----:B------:R-:W1:Y:S01]  /*0230*/  LDC.64 R2, c[0x0][0x380] ;  /* 0x0000e000ff027b82 */ /* 0x000e620000000a00 */
[----:B------:R-:W-:-:S04]  /*0240*/  IMAD R7, R0, UR9, R7 ;  /* 0x0000000900077c24 */ /* 0x000fc8000f8e0207 */
[----:B-1----:R-:W-:-:S05]  /*0250*/  IMAD.WIDE R2, R7, 0x8, R2 ;  /* 0x0000000807027825 */ /* 0x002fca00078e0202 */
[----:B0-----:R-:W-:Y:S01]  /*0260*/  STG.E.64 desc[UR6][R2.64], RZ ;  /* 0x000000ff02007986 */ /* 0x001fe2000c101b06 */
[----:B------:R-:W-:Y:S05]  /*0270*/  EXIT ;  /* 0x000000000000794d */ /* 0x000fea0003800000 */
.L_x_3:
        /* <DEDUP_REMOVED lines=16> */
.L_x_8:


//--------------------- .text._Z13zeroPadKernelPfiiS_iiii --------------------------
	.section	.text._Z13zeroPadKernelPfiiS_iiii,"ax",@progbits
	.align	128
        .global         _Z13zeroPadKernelPfiiS_iiii
        .type           _Z13zeroPadKernelPfiiS_iiii,@function
        .size           _Z13zeroPadKernelPfiiS_iiii,(.L_x_9 - _Z13zeroPadKernelPfiiS_iiii)
        .other          _Z13zeroPadKernelPfiiS_iiii,@"STO_CUDA_ENTRY STV_DEFAULT"
_Z13zeroPadKernelPfiiS_iiii:
.text._Z13zeroPadKernelPfiiS_iiii:
        /* <DEDUP_REMOVED lines=28> */
[----:B------:R-:W1:Y:S04]  /*01c0*/  LDC.64 R4, c[0x0][0x380] ;  /* 0x0000e000ff047b82 */ /* 0x000e680000000a00 */
[----:B0-----:R-:W2:Y:S01]  /*01d0*/  LDG.E R3, desc[UR6][R2.64] ;  /* 0x0000000602037981 */ /* 0x001ea2000c1e1900 */
[----:B------:R-:W-:-:S04]  /*01e0*/  IMAD R7, R0, UR9, R7 ;  /* 0x0000000900077c24 */ /* 0x000fc8000f8e0207 */
[----:B-1----:R-:W-:-:S05]  /*01f0*/  IMAD.WIDE R4, R7, 0x4, R4 ;  /* 0x0000000407047825 */ /* 0x002fca00078e0204 */
[----:B--2---:R-:W-:Y:S01]  /*0200*/  STG.E desc[UR6][R4.64], R3 ;  /* 0x0000000304007986 */ /* 0x004fe2000c101906 */
[----:B------:R-:W-:Y:S05]  /*0210*/  EXIT ;  /* 0x000000000000794d */ /* 0x000fea0003800000 */
.L_x_4:
[----:B------:R-:W1:Y:S01]  /*0220*/  LDC.64 R2, c[0x0][0x380] ;  /* 0x0000e000ff027b82 */ /* 0x000e620000000a00 */
[----:B------:R-:W-:-:S04]  /*0230*/  IMAD R7, R0, UR9, R7 ;  /* 0x0000000900077c24 */ /* 0x000fc8000f8e0207 */
[----:B-1----:R-:W-:-:S05]  /*0240*/  IMAD.WIDE R2, R7, 0x4, R2 ;  /* 0x0000000407027825 */ /* 0x002fca00078e0202 */
[----:B0-----:R-:W-:Y:S01]  /*0250*/  STG.E desc[UR6][R2.64], RZ ;  /* 0x000000ff02007986 */ /* 0x001fe2000c101906 */
[----:B------:R-:W-:Y:S05]  /*0260*/  EXIT ;  /* 0x000000000000794d */ /* 0x000fea0003800000 */
.L_x_5:
        /* <DEDUP_REMOVED lines=9> */
.L_x_9:


//--------------------- .nv.shared.reserved.0     --------------------------
	.section	.nv.shared.reserved.0,"aw",@nobits
	.weak		__nv_reservedSMEM_offset_0_alias
	.size		__nv_reservedSMEM_offset_0_alias, 0, 64
	.other		__nv_reservedSMEM_offset_0_alias,@"STO_CUDA_RESERVED_SHARED STV_DEFAULT"
__nv_reservedSMEM_offset_0_alias:
	.zero		0
	.zero		64


//--------------------- .nv.constant0._Z18crop_ComplexKernelPfiiP6float2iiii --------------------------
	.section	.nv.constant0._Z18crop_ComplexKernelPfiiP6float2iiii,"a",@progbits
	.sectionflags	@""
	.align	4
.nv.constant0._Z18crop_ComplexKernelPfiiP6float2iiii:
	.zero		936


//--------------------- .nv.constant0._Z11crop_KernelPfiiS_iiii --------------------------
	.section	.nv.constant0._Z11crop_KernelPfiiS_iiii,"a",@progbits
	.sectionflags	@""
	.align	4
.nv.constant0._Z11crop_KernelPfiiS_iiii:
	.zero		936


//--------------------- .nv.constant0._Z20zeroPadComplexKernelP6float2iiPfiiii --------------------------
	.section	.nv.constant0._Z20zeroPadComplexKernelP6float2iiPfiiii,"a",@progbits
	.sectionflags	@""
	.align	4
.nv.constant0._Z20zeroPadComplexKernelP6float2iiPfiiii:
	.zero		936


//--------------------- .nv.constant0._Z13zeroPadKernelPfiiS_iiii --------------------------
	.section	.nv.constant0._Z13zeroPadKernelPfiiS_iiii,"a",@progbits
	.sectionflags	@""
	.align	4
.nv.constant0._Z13zeroPadKernelPfiiS_iiii:
	.zero		936


//--------------------- SYMBOLS --------------------------

	.type		.nv.reservedSmem.offset0,@object
	.size		.nv.reservedSmem.offset0,0x4
